	.headerflags	@"EF_CUDA_TEXMODE_UNIFIED EF_CUDA_64BIT_ADDRESS EF_CUDA_ACCELERATORS EF_CUDA_SM90 EF_CUDA_VIRTUAL_SM(EF_CUDA_SM90)"
	.elftype	@"ET_EXEC"


//--------------------- .nv.info                  --------------------------
	.section	.nv.info,"",@"SHT_CUDA_INFO"
	.align	4


	//----- nvinfo : EIATTR_REGCOUNT
	.align		4
        /*0000*/ 	.byte	0x04, 0x2f
        /*0002*/ 	.short	(.L_3 - .L_2)
	.align		4
.L_2:
        /*0004*/ 	.word	index@(triton_poi_fused__native_batch_norm_legit_no_training_convolution_leaky_relu_3)
        /*0008*/ 	.word	0x00000016


	//----- nvinfo : EIATTR_MIN_STACK_SIZE
	.align		4
.L_3:
        /*000c*/ 	.byte	0x04, 0x12
        /*000e*/ 	.short	(.L_5 - .L_4)
	.align		4
.L_4:
        /*0010*/ 	.word	index@(triton_poi_fused__native_batch_norm_legit_no_training_convolution_leaky_relu_3)
        /*0014*/ 	.word	0x00000000


	//----- nvinfo : EIATTR_FRAME_SIZE
	.align		4
.L_5:
        /*0018*/ 	.byte	0x04, 0x11
        /*001a*/ 	.short	(.L_7 - .L_6)
	.align		4
.L_6:
        /*001c*/ 	.word	index@(triton_poi_fused__native_batch_norm_legit_no_training_convolution_leaky_relu_3)
        /*0020*/ 	.word	0x00000000


	//----- nvinfo : EIATTR_MIN_STACK_SIZE
	.align		4
.L_7:
        /*0024*/ 	.byte	0x04, 0x12
        /*0026*/ 	.short	(.L_9 - .L_8)
	.align		4
.L_8:
        /*0028*/ 	.word	index@(triton_poi_fused__native_batch_norm_legit_no_training_convolution_leaky_relu_3)
        /*002c*/ 	.word	0x00000000
.L_9:


//--------------------- .nv.info.triton_poi_fused__native_batch_norm_legit_no_training_convolution_leaky_relu_3 --------------------------
	.section	.nv.info.triton_poi_fused__native_batch_norm_legit_no_training_convolution_leaky_relu_3,"",@"SHT_CUDA_INFO"
	.sectionflags	@""
	.align	4


	//----- nvinfo : EIATTR_CUDA_API_VERSION
	.align		4
        /*0000*/ 	.byte	0x04, 0x37
        /*0002*/ 	.short	(.L_11 - .L_10)
.L_10:
        /*0004*/ 	.word	0x0000007c


	//----- nvinfo : EIATTR_KPARAM_INFO
	.align		4
.L_11:
        /*0008*/ 	.byte	0x04, 0x17
        /*000a*/ 	.short	(.L_13 - .L_12)
.L_12:
        /*000c*/ 	.word	0x00000000
        /*0010*/ 	.short	0x0007
        /*0012*/ 	.short	0x0038
        /*0014*/ 	.byte	0x00, 0xf0, 0x11, 0x00


	//----- nvinfo : EIATTR_KPARAM_INFO
	.align		4
.L_13:
        /*0018*/ 	.byte	0x04, 0x17
        /*001a*/ 	.short	(.L_15 - .L_14)
.L_14:
        /*001c*/ 	.word	0x00000000
        /*0020*/ 	.short	0x0006
        /*0022*/ 	.short	0x0030
        /*0024*/ 	.byte	0x00, 0xf4, 0x21, 0x00


	//----- nvinfo : EIATTR_KPARAM_INFO
	.align		4
.L_15:
        /*0028*/ 	.byte	0x04, 0x17
        /*002a*/ 	.short	(.L_17 - .L_16)
.L_16:
        /*002c*/ 	.word	0x00000000
        /*0030*/ 	.short	0x0005
        /*0032*/ 	.short	0x0028
        /*0034*/ 	.byte	0x00, 0xf4, 0x21, 0x00


	//----- nvinfo : EIATTR_KPARAM_INFO
	.align		4
.L_17:
        /*0038*/ 	.byte	0x04, 0x17
        /*003a*/ 	.short	(.L_19 - .L_18)
.L_18:
        /*003c*/ 	.word	0x00000000
        /*0040*/ 	.short	0x0004
        /*0042*/ 	.short	0x0020
        /*0044*/ 	.byte	0x00, 0xf4, 0x21, 0x00


	//----- nvinfo : EIATTR_KPARAM_INFO
	.align		4
.L_19:
        /*0048*/ 	.byte	0x04, 0x17
        /*004a*/ 	.short	(.L_21 - .L_20)
.L_20:
        /*004c*/ 	.word	0x00000000
        /*0050*/ 	.short	0x0003
        /*0052*/ 	.short	0x0018
        /*0054*/ 	.byte	0x00, 0xf4, 0x21, 0x00


	//----- nvinfo : EIATTR_KPARAM_INFO
	.align		4
.L_21:
        /*0058*/ 	.byte	0x04, 0x17
        /*005a*/ 	.short	(.L_23 - .L_22)
.L_22:
        /*005c*/ 	.word	0x00000000
        /*0060*/ 	.short	0x0002
        /*0062*/ 	.short	0x0010
        /*0064*/ 	.byte	0x00, 0xf4, 0x21, 0x00


	//----- nvinfo : EIATTR_KPARAM_INFO
	.align		4
.L_23:
        /*0068*/ 	.byte	0x04, 0x17
        /*006a*/ 	.short	(.L_25 - .L_24)
.L_24:
        /*006c*/ 	.word	0x00000000
        /*0070*/ 	.short	0x0001
        /*0072*/ 	.short	0x0008
        /*0074*/ 	.byte	0x00, 0xf4, 0x21, 0x00


	//----- nvinfo : EIATTR_KPARAM_INFO
	.align		4
.L_25:
        /*0078*/ 	.byte	0x04, 0x17
        /*007a*/ 	.short	(.L_27 - .L_26)
.L_26:
        /*007c*/ 	.word	0x00000000
        /*0080*/ 	.short	0x0000
        /*0082*/ 	.short	0x0000
        /*0084*/ 	.byte	0x00, 0xf4, 0x21, 0x00


	//----- nvinfo : EIATTR_SPARSE_MMA_MASK
	.align		4
.L_27:
        /*0088*/ 	.byte	0x03, 0x50
        /*008a*/ 	.short	0x0000


	//----- nvinfo : EIATTR_MAXREG_COUNT
	.align		4
        /*008c*/ 	.byte	0x03, 0x1b
        /*008e*/ 	.short	0x00ff


	//----- nvinfo : EIATTR_EXIT_INSTR_OFFSETS
	.align		4
        /*0090*/ 	.byte	0x04, 0x1c
        /*0092*/ 	.short	(.L_29 - .L_28)


	//   ....[0]....
.L_28:
        /*0094*/ 	.word	0x00000370


	//   ....[1]....
        /*0098*/ 	.word	0x00000390


	//----- nvinfo : EIATTR_REQNTID
	.align		4
.L_29:
        /*009c*/ 	.byte	0x04, 0x10
        /*009e*/ 	.short	(.L_31 - .L_30)
.L_30:
        /*00a0*/ 	.word	0x00000080
        /*00a4*/ 	.word	0x00000001
        /*00a8*/ 	.word	0x00000001


	//----- nvinfo : EIATTR_CBANK_PARAM_SIZE
	.align		4
.L_31:
        /*00ac*/ 	.byte	0x03, 0x19
        /*00ae*/ 	.short	0x003c


	//----- nvinfo : EIATTR_PARAM_CBANK
	.align		4
        /*00b0*/ 	.byte	0x04, 0x0a
        /*00b2*/ 	.short	(.L_33 - .L_32)
	.align		4
.L_32:
        /*00b4*/ 	.word	index@(.nv.constant0.triton_poi_fused__native_batch_norm_legit_no_training_convolution_leaky_relu_3)
        /*00b8*/ 	.short	0x0210
        /*00ba*/ 	.short	0x003c


	//----- nvinfo : EIATTR_SW_WAR
	.align		4
.L_33:
        /*00bc*/ 	.byte	0x04, 0x36
        /*00be*/ 	.short	(.L_35 - .L_34)
.L_34:
        /*00c0*/ 	.word	0x00000008
.L_35:


//--------------------- .nv.callgraph             --------------------------
	.section	.nv.callgraph,"",@"SHT_CUDA_CALLGRAPH"
	.align	4
	.sectionentsize	8
	.align		4
        /*0000*/ 	.word	0x00000000
	.align		4
        /*0004*/ 	.word	0xffffffff
	.align		4
        /*0008*/ 	.word	0x00000000
	.align		4
        /*000c*/ 	.word	0xfffffffe
	.align		4
        /*0010*/ 	.word	0x00000000
	.align		4
        /*0014*/ 	.word	0xfffffffd
	.align		4
        /*0018*/ 	.word	0x00000000
	.align		4
        /*001c*/ 	.word	0xfffffffc


//--------------------- .nv.constant4             --------------------------
	.section	.nv.constant4,"a",@progbits
	.align	8
	.align		8
.nv.constant4:
        /*0000*/ 	.dword	_$_str
	.align		8
        /*0008*/ 	.dword	_$_str_$_2


//--------------------- .text.triton_poi_fused__native_batch_norm_legit_no_training_convolution_leaky_relu_3 --------------------------
	.section	.text.triton_poi_fused__native_batch_norm_legit_no_training_convolution_leaky_relu_3,"ax",@progbits
	.align	128
        .global         triton_poi_fused__native_batch_norm_legit_no_training_convolution_leaky_relu_3
        .type           triton_poi_fused__native_batch_norm_legit_no_training_convolution_leaky_relu_3,@function
        .size           triton_poi_fused__native_batch_norm_legit_no_training_convolution_leaky_relu_3,(.L_x_1 - triton_poi_fused__native_batch_norm_legit_no_training_convolution_leaky_relu_3)
        .other          triton_poi_fused__native_batch_norm_legit_no_training_convolution_leaky_relu_3,@"STO_CUDA_ENTRY STV_DEFAULT"
triton_poi_fused__native_batch_norm_legit_no_training_convolution_leaky_relu_3:
.text.triton_poi_fused__native_batch_norm_legit_no_training_convolution_leaky_relu_3:
[----:B------:R-:W0:Y:S01]  /*0000*/  LDC R1, c[0x0][0x28] ;  /* 0x00000a00ff017b82 */ /* 0x000e220000000800 */
[----:B------:R-:W1:Y:S07]  /*0010*/  S2R R0, SR_TID.X ;  /* 0x0000000000007919 */ /* 0x000e6e0000002100 */
[----:B------:R-:W2:Y:S01]  /*0020*/  LDC.64 R12, c[0x0][0x230] ;  /* 0x00008c00ff0c7b82 */ /* 0x000ea20000000a00 */
[----:B------:R-:W-:Y:S01]  /*0030*/  CS2R R4, SRZ ;  /* 0x0000000000047805 */ /* 0x000fe2000001ff00 */
[----:B------:R-:W-:Y:S01]  /*0040*/  ULDC.64 UR4, c[0x0][0x208] ;  /* 0x0000820000047ab9 */ /* 0x000fe20000000a00 */
[----:B------:R-:W3:Y:S05]  /*0050*/  S2R R3, SR_CTAID.X ;  /* 0x0000000000037919 */ /* 0x000eea0000002500 */
[----:B------:R-:W4:Y:S08]  /*0060*/  LDC.64 R10, c[0x0][0x220] ;  /* 0x00008800ff0a7b82 */ /* 0x000f300000000a00 */
[----:B------:R-:W5:Y:S08]  /*0070*/  LDC.64 R14, c[0x0][0x228] ;  /* 0x00008a00ff0e7b82 */ /* 0x000f700000000a00 */
[----:B------:R-:W5:Y:S01]  /*0080*/  LDC.64 R16, c[0x0][0x238] ;  /* 0x00008e00ff107b82 */ /* 0x000f620000000a00 */
[----:B-1----:R-:W-:-:S07]  /*0090*/  LOP3.LUT R0, R0, 0x7f, RZ, 0xc0, !PT ;  /* 0x0000007f00007812 */ /* 0x002fce00078ec0ff */
[----:B------:R-:W1:Y:S01]  /*00a0*/  LDC.64 R6, c[0x0][0x240] ;  /* 0x00009000ff067b82 */ /* 0x000e620000000a00 */
[----:B---3--:R-:W-:Y:S02]  /*00b0*/  SHF.R.S32.HI R2, RZ, 0x18, R3 ;  /* 0x00000018ff027819 */ /* 0x008fe40000011403 */
[----:B------:R-:W-:Y:S02]  /*00c0*/  LEA R0, R3, R0, 0x7 ;  /* 0x0000000003007211 */ /* 0x000fe400078e38ff */
[----:B------:R-:W-:Y:S02]  /*00d0*/  SGXT R3, R2, 0x1 ;  /* 0x000000010203781a */ /* 0x000fe40000000200 */
[----:B------:R-:W-:Y:S02]  /*00e0*/  ISETP.GE.AND P0, PT, R0, 0x100, PT ;  /* 0x000001000000780c */ /* 0x000fe40003f06270 */
[----:B------:R-:W-:-:S04]  /*00f0*/  LEA.HI R3, R3, R0, RZ, 0x4 ;  /* 0x0000000003037211 */ /* 0x000fc800078f20ff */
[----:B------:R-:W-:-:S04]  /*0100*/  SHF.R.S32.HI R3, RZ, 0x4, R3 ;  /* 0x00000004ff037819 */ /* 0x000fc80000011403 */
[----:B------:R-:W-:-:S04]  /*0110*/  LEA.HI R2, R3, R3, RZ, 0x2 ;  /* 0x0000000303027211 */ /* 0x000fc800078f10ff */
[----:B------:R-:W-:-:S04]  /*0120*/  LOP3.LUT R2, R2, 0xfffffffc, RZ, 0xc0, !PT ;  /* 0xfffffffc02027812 */ /* 0x000fc800078ec0ff */
[----:B------:R-:W-:Y:S02]  /*0130*/  IADD3 R19, R3, -R2, RZ ;  /* 0x8000000203137210 */ /* 0x000fe40007ffe0ff */
[----:B------:R-:W3:Y:S03]  /*0140*/  LDC.64 R2, c[0x0][0x210] ;  /* 0x00008400ff027b82 */ /* 0x000ee60000000a00 */
[----:B--2---:R-:W-:-:S05]  /*0150*/  IMAD.WIDE R12, R19, 0x4, R12 ;  /* 0x00000004130c7825 */ /* 0x004fca00078e020c */
[----:B------:R5:W2:Y:S01]  /*0160*/  @!P0 LDG.E.EL R4, desc[UR4][R12.64] ;  /* 0x000000040c048981 */ /* 0x000aa2000c2e1900 */
[----:B------:R-:W-:Y:S01]  /*0170*/  CS2R R8, SRZ ;  /* 0x0000000000087805 */ /* 0x000fe2000001ff00 */
[----:B----4-:R-:W-:-:S05]  /*0180*/  IMAD.WIDE R10, R19, 0x4, R10 ;  /* 0x00000004130a7825 */ /* 0x010fca00078e020a */
[----:B------:R4:W2:Y:S01]  /*0190*/  @!P0 LDG.E.EL R5, desc[UR4][R10.64] ;  /* 0x000000040a058981 */ /* 0x0008a2000c2e1900 */
[----:B-----5:R-:W-:-:S04]  /*01a0*/  IMAD.WIDE R12, R19, 0x4, R14 ;  /* 0x00000004130c7825 */ /* 0x020fc800078e020e */
[----:B---3--:R-:W-:Y:S01]  /*01b0*/  IMAD.WIDE R2, R0, 0x4, R2 ;  /* 0x0000000400027825 */ /* 0x008fe200078e0202 */
[----:B------:R-:W3:Y:S04]  /*01c0*/  @!P0 LDG.E.EL R9, desc[UR4][R12.64] ;  /* 0x000000040c098981 */ /* 0x000ee8000c2e1900 */
[----:B------:R-:W5:Y:S01]  /*01d0*/  @!P0 LDG.E R8, desc[UR4][R2.64] ;  /* 0x0000000402088981 */ /* 0x000f62000c1e1900 */
[----:B0-----:R-:W-:Y:S01]  /*01e0*/  IMAD.WIDE R14, R19, 0x4, R16 ;  /* 0x00000004130e7825 */ /* 0x001fe200078e0210 */
[----:B------:R-:W-:-:S03]  /*01f0*/  CS2R R16, SRZ ;  /* 0x0000000000107805 */ /* 0x000fc6000001ff00 */
[----:B-1----:R-:W-:-:S03]  /*0200*/  IMAD.WIDE R6, R19, 0x4, R6 ;  /* 0x0000000413067825 */ /* 0x002fc600078e0206 */
[----:B------:R-:W3:Y:S04]  /*0210*/  @!P0 LDG.E.EL R16, desc[UR4][R14.64] ;  /* 0x000000040e108981 */ /* 0x000ee8000c2e1900 */
[----:B------:R0:W3:Y:S01]  /*0220*/  @!P0 LDG.E.EL R17, desc[UR4][R6.64] ;  /* 0x0000000406118981 */ /* 0x0000e2000c2e1900 */
[----:B----4-:R-:W-:Y:S01]  /*0230*/  HFMA2.MMA R11, -RZ, RZ, 1.625, 0 ;  /* 0x3e800000ff0b7435 */ /* 0x010fe200000001ff */
[----:B--2---:R-:W-:-:S04]  /*0240*/  FADD R4, R4, 9.9999997473787516356e-06 ;  /* 0x3727c5ac04047421 */ /* 0x004fc80000000000 */
[----:B------:R-:W1:Y:S02]  /*0250*/  MUFU.SQRT R18, R4 ;  /* 0x0000000400127308 */ /* 0x000e640000002000 */
[C---:B-1----:R-:W-:Y:S02]  /*0260*/  FSETP.GT.AND P1, PT, R18.reuse, 8.50705917302346158658e+37, PT ;  /* 0x7e8000001200780b */ /* 0x042fe40003f24000 */
[----:B------:R-:W-:-:S11]  /*0270*/  FSETP.GEU.AND P2, PT, R18, 1.175494350822287508e-38, PT ;  /* 0x008000001200780b */ /* 0x000fd60003f4e000 */
[----:B------:R-:W-:-:S04]  /*0280*/  @P1 FMUL R18, R18, 0.25 ;  /* 0x3e80000012121820 */ /* 0x000fc80000400000 */
[----:B------:R-:W-:-:S06]  /*0290*/  @!P2 FMUL R18, R18, 16777216 ;  /* 0x4b8000001212a820 */ /* 0x000fcc0000400000 */
[----:B------:R-:W0:Y:S01]  /*02a0*/  MUFU.RCP R18, R18 ;  /* 0x0000001200127308 */ /* 0x000e220000001000 */
[----:B------:R-:W-:Y:S01]  /*02b0*/  FSEL R11, R11, 1, P1 ;  /* 0x3f8000000b0b7808 */ /* 0x000fe20000800000 */
[----:B-----5:R-:W-:Y:S02]  /*02c0*/  FADD R8, R5, R8 ;  /* 0x0000000805087221 */ /* 0x020fe40000000000 */
[----:B------:R-:W1:Y:S02]  /*02d0*/  LDC.64 R4, c[0x0][0x218] ;  /* 0x00008600ff047b82 */ /* 0x000e640000000a00 */
[----:B------:R-:W-:Y:S01]  /*02e0*/  @!P2 FMUL R11, R11, 16777216 ;  /* 0x4b8000000b0ba820 */ /* 0x000fe20000400000 */
[----:B---3--:R-:W-:-:S03]  /*02f0*/  FADD R9, R8, -R9 ;  /* 0x8000000908097221 */ /* 0x008fc60000000000 */
[----:B0-----:R-:W-:-:S04]  /*0300*/  FMUL R6, R18, R11 ;  /* 0x0000000b12067220 */ /* 0x001fc80000400000 */
[----:B------:R-:W-:-:S04]  /*0310*/  FMUL R6, R9, R6 ;  /* 0x0000000609067220 */ /* 0x000fc80000400000 */
[----:B------:R-:W-:-:S05]  /*0320*/  FFMA R17, R6, R16, R17 ;  /* 0x0000001006117223 */ /* 0x000fca0000000011 */
[----:B------:R-:W-:Y:S01]  /*0330*/  FSETP.GT.AND P1, PT, R17, RZ, PT ;  /* 0x000000ff1100720b */ /* 0x000fe20003f24000 */
[----:B------:R0:W-:Y:S01]  /*0340*/  @!P0 STG.E desc[UR4][R2.64], R8 ;  /* 0x0000000802008986 */ /* 0x0001e2000c101904 */
[----:B-1----:R-:W-:-:S11]  /*0350*/  IMAD.WIDE R4, R0, 0x4, R4 ;  /* 0x0000000400047825 */ /* 0x002fd600078e0204 */
[----:B------:R-:W-:Y:S01]  /*0360*/  @!P1 FMUL R17, R17, 0.20000000298023223877 ;  /* 0x3e4ccccd11119820 */ /* 0x000fe20000400000 */
[----:B0-----:R-:W-:Y:S06]  /*0370*/  @P0 EXIT ;  /* 0x000000000000094d */ /* 0x001fec0003800000 */
[----:B------:R-:W-:Y:S01]  /*0380*/  STG.E desc[UR4][R4.64], R17 ;  /* 0x0000001104007986 */ /* 0x000fe2000c101904 */
[----:B------:R-:W-:Y:S05]  /*0390*/  EXIT ;  /* 0x000000000000794d */ /* 0x000fea0003800000 */
.L_x_0:
[----:B------:R-:W-:-:S00]  /*03a0*/  BRA `(.L_x_0) ;  /* 0xfffffffc00fc7947 */ /* 0x000fc0000383ffff */
[----:B------:R-:W-:-:S00]  /*03b0*/  NOP ;  /* 0x0000000000007918 */ /* 0x000fc00000000000 */
        /* <DEDUP_REMOVED lines=12> */
.L_x_1:


//--------------------- .nv.global.init           --------------------------
	.section	.nv.global.init,"aw",@progbits
.nv.global.init:
	.type		_$_str,@object
	.size		_$_str,(_$_str_$_2 - _$_str)
_$_str:
        /*0000*/ 	.byte	0x5f, 0x5f, 0x43, 0x55, 0x44, 0x41, 0x5f, 0x46, 0x54, 0x5a, 0x00
	.type		_$_str_$_2,@object
	.size		_$_str_$_2,(.L_1 - _$_str_$_2)
_$_str_$_2:
        /*000b*/ 	.byte	0x5f, 0x5f, 0x43, 0x55, 0x44, 0x41, 0x5f, 0x50, 0x52, 0x45, 0x43, 0x5f, 0x53, 0x51, 0x52, 0x54
        /*001b*/ 	.byte	0x00
.L_1:


//--------------------- .nv.constant0.triton_poi_fused__native_batch_norm_legit_no_training_convolution_leaky_relu_3 --------------------------
	.section	.nv.constant0.triton_poi_fused__native_batch_norm_legit_no_training_convolution_leaky_relu_3,"a",@progbits
	.sectionflags	@""
	.align	4
.nv.constant0.triton_poi_fused__native_batch_norm_legit_no_training_convolution_leaky_relu_3:
	.zero		588
